	.headerflags	@"EF_CUDA_TEXMODE_UNIFIED EF_CUDA_64BIT_ADDRESS EF_CUDA_ACCELERATORS EF_CUDA_SM90 EF_CUDA_VIRTUAL_SM(EF_CUDA_SM90)"
	.elftype	@"ET_EXEC"


//--------------------- .nv.info                  --------------------------
	.section	.nv.info,"",@"SHT_CUDA_INFO"
	.align	4


	//----- nvinfo : EIATTR_REGCOUNT
	.align		4
        /*0000*/ 	.byte	0x04, 0x2f
        /*0002*/ 	.short	(.L_1 - .L_0)
	.align		4
.L_0:
        /*0004*/ 	.word	index@(triton_poi_fused_cat_12)
        /*0008*/ 	.word	0x00000010


	//----- nvinfo : EIATTR_MIN_STACK_SIZE
	.align		4
.L_1:
        /*000c*/ 	.byte	0x04, 0x12
        /*000e*/ 	.short	(.L_3 - .L_2)
	.align		4
.L_2:
        /*0010*/ 	.word	index@(triton_poi_fused_cat_12)
        /*0014*/ 	.word	0x00000000


	//----- nvinfo : EIATTR_FRAME_SIZE
	.align		4
.L_3:
        /*0018*/ 	.byte	0x04, 0x11
        /*001a*/ 	.short	(.L_5 - .L_4)
	.align		4
.L_4:
        /*001c*/ 	.word	index@(triton_poi_fused_cat_12)
        /*0020*/ 	.word	0x00000000


	//----- nvinfo : EIATTR_MIN_STACK_SIZE
	.align		4
.L_5:
        /*0024*/ 	.byte	0x04, 0x12
        /*0026*/ 	.short	(.L_7 - .L_6)
	.align		4
.L_6:
        /*0028*/ 	.word	index@(triton_poi_fused_cat_12)
        /*002c*/ 	.word	0x00000000
.L_7:


//--------------------- .nv.info.triton_poi_fused_cat_12 --------------------------
	.section	.nv.info.triton_poi_fused_cat_12,"",@"SHT_CUDA_INFO"
	.sectionflags	@""
	.align	4


	//----- nvinfo : EIATTR_CUDA_API_VERSION
	.align		4
        /*0000*/ 	.byte	0x04, 0x37
        /*0002*/ 	.short	(.L_9 - .L_8)
.L_8:
        /*0004*/ 	.word	0x0000007c


	//----- nvinfo : EIATTR_KPARAM_INFO
	.align		4
.L_9:
        /*0008*/ 	.byte	0x04, 0x17
        /*000a*/ 	.short	(.L_11 - .L_10)
.L_10:
        /*000c*/ 	.word	0x00000000
        /*0010*/ 	.short	0x0004
        /*0012*/ 	.short	0x0020
        /*0014*/ 	.byte	0x00, 0xf0, 0x11, 0x00


	//----- nvinfo : EIATTR_KPARAM_INFO
	.align		4
.L_11:
        /*0018*/ 	.byte	0x04, 0x17
        /*001a*/ 	.short	(.L_13 - .L_12)
.L_12:
        /*001c*/ 	.word	0x00000000
        /*0020*/ 	.short	0x0003
        /*0022*/ 	.short	0x0018
        /*0024*/ 	.byte	0x00, 0xf4, 0x21, 0x00


	//----- nvinfo : EIATTR_KPARAM_INFO
	.align		4
.L_13:
        /*0028*/ 	.byte	0x04, 0x17
        /*002a*/ 	.short	(.L_15 - .L_14)
.L_14:
        /*002c*/ 	.word	0x00000000
        /*0030*/ 	.short	0x0002
        /*0032*/ 	.short	0x0010
        /*0034*/ 	.byte	0x00, 0xf4, 0x21, 0x00


	//----- nvinfo : EIATTR_KPARAM_INFO
	.align		4
.L_15:
        /*0038*/ 	.byte	0x04, 0x17
        /*003a*/ 	.short	(.L_17 - .L_16)
.L_16:
        /*003c*/ 	.word	0x00000000
        /*0040*/ 	.short	0x0001
        /*0042*/ 	.short	0x0008
        /*0044*/ 	.byte	0x00, 0xf4, 0x21, 0x00


	//----- nvinfo : EIATTR_KPARAM_INFO
	.align		4
.L_17:
        /*0048*/ 	.byte	0x04, 0x17
        /*004a*/ 	.short	(.L_19 - .L_18)
.L_18:
        /*004c*/ 	.word	0x00000000
        /*0050*/ 	.short	0x0000
        /*0052*/ 	.short	0x0000
        /*0054*/ 	.byte	0x00, 0xf4, 0x21, 0x00


	//----- nvinfo : EIATTR_SPARSE_MMA_MASK
	.align		4
.L_19:
        /*0058*/ 	.byte	0x03, 0x50
        /*005a*/ 	.short	0x0000


	//----- nvinfo : EIATTR_MAXREG_COUNT
	.align		4
        /*005c*/ 	.byte	0x03, 0x1b
        /*005e*/ 	.short	0x00ff


	//----- nvinfo : EIATTR_EXIT_INSTR_OFFSETS
	.align		4
        /*0060*/ 	.byte	0x04, 0x1c
        /*0062*/ 	.short	(.L_21 - .L_20)


	//   ....[0]....
.L_20:
        /*0064*/ 	.word	0x000003e0


	//   ....[1]....
        /*0068*/ 	.word	0x00000400


	//----- nvinfo : EIATTR_REQNTID
	.align		4
.L_21:
        /*006c*/ 	.byte	0x04, 0x10
        /*006e*/ 	.short	(.L_23 - .L_22)
.L_22:
        /*0070*/ 	.word	0x00000100
        /*0074*/ 	.word	0x00000001
        /*0078*/ 	.word	0x00000001


	//----- nvinfo : EIATTR_CBANK_PARAM_SIZE
	.align		4
.L_23:
        /*007c*/ 	.byte	0x03, 0x19
        /*007e*/ 	.short	0x0024


	//----- nvinfo : EIATTR_PARAM_CBANK
	.align		4
        /*0080*/ 	.byte	0x04, 0x0a
        /*0082*/ 	.short	(.L_25 - .L_24)
	.align		4
.L_24:
        /*0084*/ 	.word	index@(.nv.constant0.triton_poi_fused_cat_12)
        /*0088*/ 	.short	0x0210
        /*008a*/ 	.short	0x0024


	//----- nvinfo : EIATTR_SW_WAR
	.align		4
.L_25:
        /*008c*/ 	.byte	0x04, 0x36
        /*008e*/ 	.short	(.L_27 - .L_26)
.L_26:
        /*0090*/ 	.word	0x00000008
.L_27:


//--------------------- .nv.callgraph             --------------------------
	.section	.nv.callgraph,"",@"SHT_CUDA_CALLGRAPH"
	.align	4
	.sectionentsize	8
	.align		4
        /*0000*/ 	.word	0x00000000
	.align		4
        /*0004*/ 	.word	0xffffffff
	.align		4
        /*0008*/ 	.word	0x00000000
	.align		4
        /*000c*/ 	.word	0xfffffffe
	.align		4
        /*0010*/ 	.word	0x00000000
	.align		4
        /*0014*/ 	.word	0xfffffffd
	.align		4
        /*0018*/ 	.word	0x00000000
	.align		4
        /*001c*/ 	.word	0xfffffffc


//--------------------- .text.triton_poi_fused_cat_12 --------------------------
	.section	.text.triton_poi_fused_cat_12,"ax",@progbits
	.align	128
        .global         triton_poi_fused_cat_12
        .type           triton_poi_fused_cat_12,@function
        .size           triton_poi_fused_cat_12,(.L_x_1 - triton_poi_fused_cat_12)
        .other          triton_poi_fused_cat_12,@"STO_CUDA_ENTRY STV_DEFAULT"
triton_poi_fused_cat_12:
.text.triton_poi_fused_cat_12:
[----:B------:R-:W0:Y:S02]  /*0000*/  LDC R1, c[0x0][0x28] ;  /* 0x00000a00ff017b82 */ /* 0x000e240000000800 */
[----:B------:R-:W1:Y:S01]  /*0010*/  S2R R0, SR_TID.X ;  /* 0x0000000000007919 */ /* 0x000e620000002100 */
[----:B------:R-:W-:Y:S01]  /*0020*/  ULDC.64 UR4, c[0x0][0x218] ;  /* 0x0000860000047ab9 */ /* 0x000fe20000000a00 */
[----:B------:R-:W-:Y:S01]  /*0030*/  ULDC.64 UR6, c[0x0][0x220] ;  /* 0x0000880000067ab9 */ /* 0x000fe20000000a00 */
[----:B------:R-:W2:Y:S01]  /*0040*/  S2R R5, SR_CTAID.X ;  /* 0x0000000000057919 */ /* 0x000ea20000002500 */
[----:B-1----:R-:W-:Y:S01]  /*0050*/  IMAD.SHL.U32 R0, R0, 0x2, RZ ;  /* 0x0000000200007824 */ /* 0x002fe200078e00ff */
[----:B--2---:R-:W-:-:S04]  /*0060*/  SHF.R.S32.HI R3, RZ, 0x16, R5 ;  /* 0x00000016ff037819 */ /* 0x004fc80000011405 */
[----:B------:R-:W-:Y:S02]  /*0070*/  LOP3.LUT R0, R0, 0x1fe, RZ, 0xc0, !PT ;  /* 0x000001fe00007812 */ /* 0x000fe400078ec0ff */
[----:B------:R-:W-:-:S03]  /*0080*/  SGXT R3, R3, 0x1 ;  /* 0x000000010303781a */ /* 0x000fc60000000200 */
[----:B------:R-:W-:-:S04]  /*0090*/  IMAD R0, R5, 0x200, R0 ;  /* 0x0000020005007824 */ /* 0x000fc800078e0200 */
[----:B------:R-:W-:Y:S01]  /*00a0*/  IMAD.HI R4, R0, 0x151d07eb, RZ ;  /* 0x151d07eb00047827 */ /* 0x000fe200078e02ff */
[----:B------:R-:W-:-:S04]  /*00b0*/  LEA.HI R3, R3, R0, RZ, 0x8 ;  /* 0x0000000003037211 */ /* 0x000fc800078f40ff */
[----:B------:R-:W-:Y:S02]  /*00c0*/  SHF.R.S32.HI R3, RZ, 0x8, R3 ;  /* 0x00000008ff037819 */ /* 0x000fe40000011403 */
[----:B------:R-:W-:-:S03]  /*00d0*/  SHF.R.U32.HI R7, RZ, 0x1f, R4 ;  /* 0x0000001fff077819 */ /* 0x000fc60000011604 */
[----:B------:R-:W-:Y:S01]  /*00e0*/  IMAD.HI R2, R3, 0x151d07eb, RZ ;  /* 0x151d07eb03027827 */ /* 0x000fe200078e02ff */
[----:B------:R-:W-:-:S04]  /*00f0*/  LEA.HI.SX32 R9, R4, R7, 0x14 ;  /* 0x0000000704097211 */ /* 0x000fc800078fa2ff */
[----:B------:R-:W-:Y:S01]  /*0100*/  SHF.R.U32.HI R5, RZ, 0x1f, R2 ;  /* 0x0000001fff057819 */ /* 0x000fe20000011602 */
[----:B------:R-:W-:-:S03]  /*0110*/  IMAD R10, R9, -0xc200, R0 ;  /* 0xffff3e00090a7824 */ /* 0x000fc600078e0200 */
[----:B------:R-:W-:Y:S02]  /*0120*/  LEA.HI.SX32 R2, R2, R5, 0x1c ;  /* 0x0000000502027211 */ /* 0x000fe400078fe2ff */
[----:B------:R-:W-:Y:S01]  /*0130*/  SHF.R.S32.HI R12, RZ, 0x1f, R10 ;  /* 0x0000001fff0c7819 */ /* 0x000fe2000001140a */
[----:B------:R-:W1:Y:S02]  /*0140*/  LDC.64 R4, c[0x0][0x210] ;  /* 0x00008400ff047b82 */ /* 0x000e640000000a00 */
[----:B------:R-:W-:Y:S02]  /*0150*/  IMAD R8, R2, -0xc2, R3 ;  /* 0xffffff3e02087824 */ /* 0x000fe400078e0203 */
[----:B------:R-:W-:-:S03]  /*0160*/  IMAD.SHL.U32 R3, R9, 0x4000, RZ ;  /* 0x0000400009037824 */ /* 0x000fc600078e00ff */
[----:B------:R-:W-:-:S04]  /*0170*/  LOP3.LUT R2, R8, 0xffffffc0, RZ, 0xc0, !PT ;  /* 0xffffffc008027812 */ /* 0x000fc800078ec0ff */
[----:B------:R-:W-:Y:S02]  /*0180*/  ISETP.NE.AND P4, PT, R2, 0x80, PT ;  /* 0x000000800200780c */ /* 0x000fe40003f85270 */
[----:B------:R-:W-:Y:S02]  /*0190*/  IADD3 R2, P0, R10, R3, RZ ;  /* 0x000000030a027210 */ /* 0x000fe40007f1e0ff */
[----:B------:R-:W-:Y:S02]  /*01a0*/  ISETP.LT.AND P5, PT, R0, 0x30800, !P4 ;  /* 0x000308000000780c */ /* 0x000fe400067a1270 */
[----:B------:R-:W-:Y:S02]  /*01b0*/  LEA.HI.X.SX32 R3, R3, R12, 0x1, P0 ;  /* 0x0000000c03037211 */ /* 0x000fe400000f0eff */
[----:B------:R-:W-:-:S04]  /*01c0*/  LEA R6, P0, R2, UR4, 0x2 ;  /* 0x0000000402067c11 */ /* 0x000fc8000f8010ff */
[----:B------:R-:W-:Y:S02]  /*01d0*/  LEA.HI.X R7, R2, UR5, R3, 0x2, P0 ;  /* 0x0000000502077c11 */ /* 0x000fe400080f1403 */
[----:B------:R-:W-:Y:S01]  /*01e0*/  CS2R R2, SRZ ;  /* 0x0000000000027805 */ /* 0x000fe2000001ff00 */
[----:B------:R-:W-:Y:S01]  /*01f0*/  ULDC.64 UR4, c[0x0][0x208] ;  /* 0x0000820000047ab9 */ /* 0x000fe20000000a00 */
[C---:B------:R-:W-:Y:S02]  /*0200*/  IMAD.SHL.U32 R13, R9.reuse, 0x200, RZ ;  /* 0x00000200090d7824 */ /* 0x040fe400078e00ff */
[----:B------:R-:W-:Y:S02]  /*0210*/  IMAD R11, R9, 0x8000, R10 ;  /* 0x00008000090b7824 */ /* 0x000fe400078e020a */
[----:B------:R2:W3:Y:S01]  /*0220*/  @P5 LDG.E.64 R2, desc[UR4][R6.64+-0x20000] ;  /* 0xfe00000406025981 */ /* 0x0004e2000c1e1b00 */
[----:B------:R-:W-:Y:S01]  /*0230*/  IADD3 R10, P2, R10, R13, RZ ;  /* 0x0000000d0a0a7210 */ /* 0x000fe20007f5e0ff */
[----:B-1----:R-:W-:Y:S01]  /*0240*/  IMAD.WIDE R4, R11, 0x4, R4 ;  /* 0x000000040b047825 */ /* 0x002fe200078e0204 */
[----:B------:R-:W-:-:S02]  /*0250*/  ISETP.GE.AND P0, PT, R0, 0x30800, PT ;  /* 0x000308000000780c */ /* 0x000fc40003f06270 */
[C---:B------:R-:W-:Y:S02]  /*0260*/  ISETP.GE.AND P1, PT, R8.reuse, 0x80, PT ;  /* 0x000000800800780c */ /* 0x040fe40003f26270 */
[----:B------:R-:W-:Y:S02]  /*0270*/  LEA.HI.X.SX32 R13, R13, R12, 0x1, P2 ;  /* 0x0000000c0d0d7211 */ /* 0x000fe400010f0eff */
[----:B------:R-:W-:Y:S02]  /*0280*/  ISETP.GT.AND P3, PT, R8, 0xbf, !P0 ;  /* 0x000000bf0800780c */ /* 0x000fe40004764270 */
[----:B--2---:R-:W-:Y:S02]  /*0290*/  CS2R R6, SRZ ;  /* 0x0000000000067805 */ /* 0x004fe4000001ff00 */
[----:B------:R-:W-:Y:S02]  /*02a0*/  ISETP.LT.AND P2, PT, R0, 0x30800, !P1 ;  /* 0x000308000000780c */ /* 0x000fe40004f41270 */
[----:B------:R-:W-:-:S04]  /*02b0*/  LEA R8, P6, R10, UR6, 0x2 ;  /* 0x000000060a087c11 */ /* 0x000fc8000f8c10ff */
[----:B------:R-:W-:Y:S02]  /*02c0*/  LEA.HI.X R9, R10, UR7, R13, 0x2, P6 ;  /* 0x000000070a097c11 */ /* 0x000fe4000b0f140d */
[----:B------:R-:W-:-:S06]  /*02d0*/  CS2R R12, SRZ ;  /* 0x00000000000c7805 */ /* 0x000fcc000001ff00 */
[----:B------:R-:W2:Y:S04]  /*02e0*/  @P3 LDG.E.64 R12, desc[UR4][R8.64+-0x30000] ;  /* 0xfd000004080c3981 */ /* 0x000ea8000c1e1b00 */
[----:B------:R-:W4:Y:S01]  /*02f0*/  @P2 LDG.E.64 R6, desc[UR4][R4.64] ;  /* 0x0000000404062981 */ /* 0x000f22000c1e1b00 */
[----:B---3--:R-:W-:Y:S02]  /*0300*/  SEL R10, R2, RZ, P5 ;  /* 0x000000ff020a7207 */ /* 0x008fe40002800000 */
[----:B------:R-:W-:Y:S02]  /*0310*/  SEL R11, R3, RZ, P5 ;  /* 0x000000ff030b7207 */ /* 0x000fe40002800000 */
[----:B------:R-:W1:Y:S01]  /*0320*/  LDC.64 R2, c[0x0][0x228] ;  /* 0x00008a00ff027b82 */ /* 0x000e620000000a00 */
[----:B------:R-:W-:-:S02]  /*0330*/  FSETP.GT.AND P5, PT, R10, RZ, PT ;  /* 0x000000ff0a00720b */ /* 0x000fc40003fa4000 */
[----:B------:R-:W-:-:S11]  /*0340*/  FSETP.GT.AND P6, PT, R11, RZ, PT ;  /* 0x000000ff0b00720b */ /* 0x000fd60003fc4000 */
[----:B------:R-:W-:Y:S02]  /*0350*/  @!P5 FMUL R10, R10, 0.10000000149011611938 ;  /* 0x3dcccccd0a0ad820 */ /* 0x000fe40000400000 */
[----:B------:R-:W-:Y:S01]  /*0360*/  @!P6 FMUL R11, R11, 0.10000000149011611938 ;  /* 0x3dcccccd0b0be820 */ /* 0x000fe20000400000 */
[----:B--2---:R-:W-:Y:S02]  /*0370*/  @P4 SEL R10, R12, RZ, P3 ;  /* 0x000000ff0c0a4207 */ /* 0x004fe40001800000 */
[----:B------:R-:W-:Y:S02]  /*0380*/  @P4 SEL R11, R13, RZ, P3 ;  /* 0x000000ff0d0b4207 */ /* 0x000fe40001800000 */
[----:B----4-:R-:W-:Y:S01]  /*0390*/  SEL R9, R6, RZ, P2 ;  /* 0x000000ff06097207 */ /* 0x010fe20001000000 */
[----:B-1----:R-:W-:Y:S01]  /*03a0*/  IMAD.WIDE R2, R0, 0x4, R2 ;  /* 0x0000000400027825 */ /* 0x002fe200078e0202 */
[----:B------:R-:W-:Y:S02]  /*03b0*/  SEL R4, R7, RZ, P2 ;  /* 0x000000ff07047207 */ /* 0x000fe40001000000 */
[----:B------:R-:W-:-:S02]  /*03c0*/  SEL R10, R9, R10, !P1 ;  /* 0x0000000a090a7207 */ /* 0x000fc40004800000 */
[----:B------:R-:W-:Y:S01]  /*03d0*/  SEL R11, R4, R11, !P1 ;  /* 0x0000000b040b7207 */ /* 0x000fe20004800000 */
[----:B------:R-:W-:Y:S06]  /*03e0*/  @P0 EXIT ;  /* 0x000000000000094d */ /* 0x000fec0003800000 */
[----:B------:R-:W-:Y:S01]  /*03f0*/  STG.E.64 desc[UR4][R2.64], R10 ;  /* 0x0000000a02007986 */ /* 0x000fe2000c101b04 */
[----:B------:R-:W-:Y:S05]  /*0400*/  EXIT ;  /* 0x000000000000794d */ /* 0x000fea0003800000 */
.L_x_0:
[----:B------:R-:W-:-:S00]  /*0410*/  BRA `(.L_x_0) ;  /* 0xfffffffc00fc7947 */ /* 0x000fc0000383ffff */
[----:B------:R-:W-:-:S00]  /*0420*/  NOP ;  /* 0x0000000000007918 */ /* 0x000fc00000000000 */
        /* <DEDUP_REMOVED lines=13> */
.L_x_1:


//--------------------- .nv.constant0.triton_poi_fused_cat_12 --------------------------
	.section	.nv.constant0.triton_poi_fused_cat_12,"a",@progbits
	.sectionflags	@""
	.align	4
.nv.constant0.triton_poi_fused_cat_12:
	.zero		564
